//
// Generated by NVIDIA NVVM Compiler
//
// Compiler Build ID: CL-36424714
// Cuda compilation tools, release 13.0, V13.0.88
// Based on NVVM 20.0.0
//

.version 9.0
.target sm_100
.address_size 64

	// .globl	_Z33optimized_softmax_backward_kernelPfPKfS1_ii
.extern .shared .align 16 .b8 shared_data[];

.visible .entry _Z33optimized_softmax_backward_kernelPfPKfS1_ii(
	.param .u64 .ptr .align 1 _Z33optimized_softmax_backward_kernelPfPKfS1_ii_param_0,
	.param .u64 .ptr .align 1 _Z33optimized_softmax_backward_kernelPfPKfS1_ii_param_1,
	.param .u64 .ptr .align 1 _Z33optimized_softmax_backward_kernelPfPKfS1_ii_param_2,
	.param .u32 _Z33optimized_softmax_backward_kernelPfPKfS1_ii_param_3,
	.param .u32 _Z33optimized_softmax_backward_kernelPfPKfS1_ii_param_4
)
{
	.reg .pred 	%p<9>;
	.reg .b32 	%r<22>;
	.reg .b32 	%f<18>;
	.reg .b64 	%rd<21>;

	ld.param.u64 	%rd5, [_Z33optimized_softmax_backward_kernelPfPKfS1_ii_param_0];
	ld.param.u64 	%rd6, [_Z33optimized_softmax_backward_kernelPfPKfS1_ii_param_1];
	ld.param.u64 	%rd7, [_Z33optimized_softmax_backward_kernelPfPKfS1_ii_param_2];
	ld.param.u32 	%r13, [_Z33optimized_softmax_backward_kernelPfPKfS1_ii_param_3];
	ld.param.u32 	%r12, [_Z33optimized_softmax_backward_kernelPfPKfS1_ii_param_4];
	mov.u32 	%r1, %ctaid.x;
	mov.u32 	%r21, %tid.x;
	setp.ge.s32 	%p1, %r1, %r13;
	@%p1 bra 	$L__BB0_12;
	cvta.to.global.u64 	%rd8, %rd7;
	cvta.to.global.u64 	%rd9, %rd6;
	mul.lo.s32 	%r14, %r12, %r1;
	cvt.s64.s32 	%rd1, %r14;
	mul.wide.s32 	%rd10, %r14, 4;
	add.s64 	%rd2, %rd9, %rd10;
	add.s64 	%rd3, %rd8, %rd10;
	setp.ge.s32 	%p2, %r21, %r12;
	mov.f32 	%f17, 0f00000000;
	@%p2 bra 	$L__BB0_4;
	mov.f32 	%f17, 0f00000000;
	mov.u32 	%r3, %ntid.x;
	mov.u32 	%r19, %r21;
$L__BB0_3:
	mul.wide.s32 	%rd11, %r19, 4;
	add.s64 	%rd12, %rd3, %rd11;
	ld.global.f32 	%f7, [%rd12];
	add.s64 	%rd13, %rd2, %rd11;
	ld.global.f32 	%f8, [%rd13];
	fma.rn.f32 	%f17, %f7, %f8, %f17;
	add.s32 	%r19, %r19, %r3;
	setp.lt.s32 	%p3, %r19, %r12;
	@%p3 bra 	$L__BB0_3;
$L__BB0_4:
	shl.b32 	%r15, %r21, 2;
	mov.u32 	%r16, shared_data;
	add.s32 	%r6, %r16, %r15;
	st.shared.f32 	[%r6], %f17;
	bar.sync 	0;
	mov.u32 	%r7, %ntid.x;
	setp.lt.u32 	%p4, %r7, 2;
	@%p4 bra 	$L__BB0_9;
	mov.u32 	%r20, %r7;
$L__BB0_6:
	shr.u32 	%r9, %r20, 1;
	setp.ge.u32 	%p5, %r21, %r9;
	@%p5 bra 	$L__BB0_8;
	shl.b32 	%r17, %r9, 2;
	add.s32 	%r18, %r6, %r17;
	ld.shared.f32 	%f9, [%r18];
	ld.shared.f32 	%f10, [%r6];
	add.f32 	%f11, %f9, %f10;
	st.shared.f32 	[%r6], %f11;
$L__BB0_8:
	bar.sync 	0;
	setp.gt.u32 	%p6, %r20, 3;
	mov.u32 	%r20, %r9;
	@%p6 bra 	$L__BB0_6;
$L__BB0_9:
	setp.ge.s32 	%p7, %r21, %r12;
	@%p7 bra 	$L__BB0_12;
	ld.shared.f32 	%f4, [shared_data];
	cvta.to.global.u64 	%rd4, %rd5;
$L__BB0_11:
	cvt.s64.s32 	%rd14, %r21;
	mul.wide.s32 	%rd15, %r21, 4;
	add.s64 	%rd16, %rd3, %rd15;
	ld.global.f32 	%f12, [%rd16];
	add.s64 	%rd17, %rd2, %rd15;
	ld.global.f32 	%f13, [%rd17];
	sub.f32 	%f14, %f13, %f4;
	mul.f32 	%f15, %f12, %f14;
	add.s64 	%rd18, %rd14, %rd1;
	shl.b64 	%rd19, %rd18, 2;
	add.s64 	%rd20, %rd4, %rd19;
	st.global.f32 	[%rd20], %f15;
	add.s32 	%r21, %r21, %r7;
	setp.lt.s32 	%p8, %r21, %r12;
	@%p8 bra 	$L__BB0_11;
$L__BB0_12:
	ret;

}


// ===== COMPILED SASS (sm_100) =====

	.target	sm_100

	.elftype	@"ET_EXEC"


//--------------------- .note.nv.tkinfo           --------------------------
	.section	.note.nv.tkinfo,"",@"SHT_NOTE"
	.sectionflags	@"SHF_NOTE_NV_TKINFO"
	.tkinfo
        /*0018*/ 	.word	0x00000002
        /*0030*/ 	.string	""
        /*0030*/ 	.string	"ptxas"
        /*0030*/ 	.string	"Cuda compilation tools, release 13.0, V13.0.88"
        /*0030*/ 	.string	"Build cuda_13.0.r13.0/compiler.36424714_0"
        /*0030*/ 	.string	"-arch sm_100 -m 64 "



//--------------------- .note.nv.cuinfo           --------------------------
	.section	.note.nv.cuinfo,"",@"SHT_NOTE"
	.sectionflags	@"SHF_NOTE_NV_CUINFO"
        /*0018*/ 	.short	0x0002
        /*001a*/ 	.short	0x0064
        /*001c*/ 	.short	0x0082
	.zero		2


//--------------------- .nv.info                  --------------------------
	.section	.nv.info,"",@"SHT_CUDA_INFO"
	.align	4


	//----- nvinfo : EIATTR_REGCOUNT
	.align		4
        /*0000*/ 	.byte	0x04, 0x2f
        /*0002*/ 	.short	(.L_1 - .L_0)
	.align		4
.L_0:
        /*0004*/ 	.word	index@(_Z33optimized_softmax_backward_kernelPfPKfS1_ii)
        /*0008*/ 	.word	0x00000012


	//----- nvinfo : EIATTR_FRAME_SIZE
	.align		4
.L_1:
        /*000c*/ 	.byte	0x04, 0x11
        /*000e*/ 	.short	(.L_3 - .L_2)
	.align		4
.L_2:
        /*0010*/ 	.word	index@(_Z33optimized_softmax_backward_kernelPfPKfS1_ii)
        /*0014*/ 	.word	0x00000000


	//----- nvinfo : EIATTR_MIN_STACK_SIZE
	.align		4
.L_3:
        /*0018*/ 	.byte	0x04, 0x12
        /*001a*/ 	.short	(.L_5 - .L_4)
	.align		4
.L_4:
        /*001c*/ 	.word	index@(_Z33optimized_softmax_backward_kernelPfPKfS1_ii)
        /*0020*/ 	.word	0x00000000
.L_5:


//--------------------- .nv.compat                --------------------------
	.section	.nv.compat,"",@"SHT_CUDA_COMPAT_INFO"
	.align	4
        /*0000*/ 	.byte	0x02, 0x09, 0x00, 0x00, 0x02, 0x02, 0x01, 0x00, 0x02, 0x05, 0x05, 0x00, 0x03, 0x07, 0x01, 0x01
        /*0010*/ 	.byte	0x02, 0x03, 0x00, 0x00, 0x02, 0x06, 0x01, 0x00, 0x04, 0x0b, 0x08, 0x00, 0x09, 0x00, 0x00, 0x00
        /*0020*/ 	.byte	0x00, 0x00, 0x00, 0x00


//--------------------- .nv.info._Z33optimized_softmax_backward_kernelPfPKfS1_ii --------------------------
	.section	.nv.info._Z33optimized_softmax_backward_kernelPfPKfS1_ii,"",@"SHT_CUDA_INFO"
	.sectionflags	@""
	.align	4


	//----- nvinfo : EIATTR_CUDA_API_VERSION
	.align		4
        /*0000*/ 	.byte	0x04, 0x37
        /*0002*/ 	.short	(.L_7 - .L_6)
.L_6:
        /*0004*/ 	.word	0x00000082


	//----- nvinfo : EIATTR_KPARAM_INFO
	.align		4
.L_7:
        /*0008*/ 	.byte	0x04, 0x17
        /*000a*/ 	.short	(.L_9 - .L_8)
.L_8:
        /*000c*/ 	.word	0x00000000
        /*0010*/ 	.short	0x0004
        /*0012*/ 	.short	0x001c
        /*0014*/ 	.byte	0x00, 0xf0, 0x11, 0x00


	//----- nvinfo : EIATTR_KPARAM_INFO
	.align		4
.L_9:
        /*0018*/ 	.byte	0x04, 0x17
        /*001a*/ 	.short	(.L_11 - .L_10)
.L_10:
        /*001c*/ 	.word	0x00000000
        /*0020*/ 	.short	0x0003
        /*0022*/ 	.short	0x0018
        /*0024*/ 	.byte	0x00, 0xf0, 0x11, 0x00


	//----- nvinfo : EIATTR_KPARAM_INFO
	.align		4
.L_11:
        /*0028*/ 	.byte	0x04, 0x17
        /*002a*/ 	.short	(.L_13 - .L_12)
.L_12:
        /*002c*/ 	.word	0x00000000
        /*0030*/ 	.short	0x0002
        /*0032*/ 	.short	0x0010
        /*0034*/ 	.byte	0x00, 0xf5, 0x21, 0x00


	//----- nvinfo : EIATTR_KPARAM_INFO
	.align		4
.L_13:
        /*0038*/ 	.byte	0x04, 0x17
        /*003a*/ 	.short	(.L_15 - .L_14)
.L_14:
        /*003c*/ 	.word	0x00000000
        /*0040*/ 	.short	0x0001
        /*0042*/ 	.short	0x0008
        /*0044*/ 	.byte	0x00, 0xf5, 0x21, 0x00


	//----- nvinfo : EIATTR_KPARAM_INFO
	.align		4
.L_15:
        /*0048*/ 	.byte	0x04, 0x17
        /*004a*/ 	.short	(.L_17 - .L_16)
.L_16:
        /*004c*/ 	.word	0x00000000
        /*0050*/ 	.short	0x0000
        /*0052*/ 	.short	0x0000
        /*0054*/ 	.byte	0x00, 0xf5, 0x21, 0x00


	//----- nvinfo : EIATTR_SPARSE_MMA_MASK
	.align		4
.L_17:
        /*0058*/ 	.byte	0x03, 0x50
        /*005a*/ 	.short	0x0000


	//----- nvinfo : EIATTR_MAXREG_COUNT
	.align		4
        /*005c*/ 	.byte	0x03, 0x1b
        /*005e*/ 	.short	0x00ff


	//----- nvinfo : EIATTR_NUM_BARRIERS
	.align		4
        /*0060*/ 	.byte	0x02, 0x4c
        /*0062*/ 	.byte	0x01
	.zero		1


	//----- nvinfo : EIATTR_MERCURY_ISA_VERSION
	.align		4
        /*0064*/ 	.byte	0x03, 0x5f
        /*0066*/ 	.short	0x0101


	//----- nvinfo : EIATTR_VRC_CTA_INIT_COUNT
	.align		4
        /*0068*/ 	.byte	0x02, 0x4a
	.zero		1
	.zero		1


	//----- nvinfo : EIATTR_EXIT_INSTR_OFFSETS
	.align		4
        /*006c*/ 	.byte	0x04, 0x1c
        /*006e*/ 	.short	(.L_19 - .L_18)


	//   ....[0]....
.L_18:
        /*0070*/ 	.word	0x00000040


	//   ....[1]....
        /*0074*/ 	.word	0x00000340


	//   ....[2]....
        /*0078*/ 	.word	0x00000490


	//----- nvinfo : EIATTR_CRS_STACK_SIZE
	.align		4
.L_19:
        /*007c*/ 	.byte	0x04, 0x1e
        /*007e*/ 	.short	(.L_21 - .L_20)
.L_20:
        /*0080*/ 	.word	0x00000000


	//----- nvinfo : EIATTR_CBANK_PARAM_SIZE
	.align		4
.L_21:
        /*0084*/ 	.byte	0x03, 0x19
        /*0086*/ 	.short	0x0020


	//----- nvinfo : EIATTR_PARAM_CBANK
	.align		4
        /*0088*/ 	.byte	0x04, 0x0a
        /*008a*/ 	.short	(.L_23 - .L_22)
	.align		4
.L_22:
        /*008c*/ 	.word	index@(.nv.constant0._Z33optimized_softmax_backward_kernelPfPKfS1_ii)
        /*0090*/ 	.short	0x0380
        /*0092*/ 	.short	0x0020


	//----- nvinfo : EIATTR_SW_WAR
	.align		4
.L_23:
        /*0094*/ 	.byte	0x04, 0x36
        /*0096*/ 	.short	(.L_25 - .L_24)
.L_24:
        /*0098*/ 	.word	0x00000008
.L_25:


//--------------------- .nv.callgraph             --------------------------
	.section	.nv.callgraph,"",@"SHT_CUDA_CALLGRAPH"
	.align	4
	.sectionentsize	8
	.align		4
        /*0000*/ 	.word	0x00000000
	.align		4
        /*0004*/ 	.word	0xffffffff
	.align		4
        /*0008*/ 	.word	0x00000000
	.align		4
        /*000c*/ 	.word	0xfffffffe
	.align		4
        /*0010*/ 	.word	0x00000000
	.align		4
        /*0014*/ 	.word	0xfffffffd
	.align		4
        /*0018*/ 	.word	0x00000000
	.align		4
        /*001c*/ 	.word	0xfffffffc


//--------------------- .text._Z33optimized_softmax_backward_kernelPfPKfS1_ii --------------------------
	.section	.text._Z33optimized_softmax_backward_kernelPfPKfS1_ii,"ax",@progbits
	.align	128
        .global         _Z33optimized_softmax_backward_kernelPfPKfS1_ii
        .type           _Z33optimized_softmax_backward_kernelPfPKfS1_ii,@function
        .size           _Z33optimized_softmax_backward_kernelPfPKfS1_ii,(.L_x_7 - _Z33optimized_softmax_backward_kernelPfPKfS1_ii)
        .other          _Z33optimized_softmax_backward_kernelPfPKfS1_ii,@"STO_CUDA_ENTRY STV_DEFAULT"
_Z33optimized_softmax_backward_kernelPfPKfS1_ii:
.text._Z33optimized_softmax_backward_kernelPfPKfS1_ii:
[----:B------:R-:W-:Y:S08]  /*0000*/  LDC R1, c[0x0][0x37c] ;  /* 0x0000df00ff017b82 */ /* 0x000ff00000000800 */
[----:B------:R-:W0:Y:S08]  /*0010*/  S2UR UR4, SR_CTAID.X ;  /* 0x00000000000479c3 */ /* 0x000e300000002500 */
[----:B------:R-:W0:Y:S02]  /*0020*/  LDC R0, c[0x0][0x398] ;  /* 0x0000e600ff007b82 */ /* 0x000e240000000800 */
[----:B0-----:R-:W-:-:S13]  /*0030*/  ISETP.LE.AND P0, PT, R0, UR4, PT ;  /* 0x0000000400007c0c */ /* 0x001fda000bf03270 */
[----:B------:R-:W-:Y:S05]  /*0040*/  @P0 EXIT ;  /* 0x000000000000094d */ /* 0x000fea0003800000 */
[----:B------:R-:W0:Y:S01]  /*0050*/  S2R R7, SR_TID.X ;  /* 0x0000000000077919 */ /* 0x000e220000002100 */
[----:B------:R-:W1:Y:S01]  /*0060*/  LDC R14, c[0x0][0x39c] ;  /* 0x0000e700ff0e7b82 */ /* 0x000e620000000800 */
[----:B------:R-:W2:Y:S01]  /*0070*/  LDCU.64 UR8, c[0x0][0x358] ;  /* 0x00006b00ff0877ac */ /* 0x000ea20008000a00 */
[----:B------:R-:W-:Y:S01]  /*0080*/  BSSY.RECONVERGENT B0, `(.L_x_0) ;  /* 0x0000014000007945 */ /* 0x000fe20003800200 */
[----:B------:R-:W-:-:S05]  /*0090*/  IMAD.MOV.U32 R6, RZ, RZ, RZ ;  /* 0x000000ffff067224 */ /* 0x000fca00078e00ff */
[----:B------:R-:W3:Y:S08]  /*00a0*/  LDC.64 R2, c[0x0][0x388] ;  /* 0x0000e200ff027b82 */ /* 0x000ef00000000a00 */
[----:B------:R-:W4:Y:S01]  /*00b0*/  LDC.64 R4, c[0x0][0x390] ;  /* 0x0000e400ff047b82 */ /* 0x000f220000000a00 */
[----:B-1----:R-:W-:Y:S01]  /*00c0*/  IMAD R0, R14, UR4, RZ ;  /* 0x000000040e007c24 */ /* 0x002fe2000f8e02ff */
[----:B0-----:R-:W-:-:S03]  /*00d0*/  ISETP.GE.AND P0, PT, R7, R14, PT ;  /* 0x0000000e0700720c */ /* 0x001fc60003f06270 */
[----:B---3--:R-:W-:-:S04]  /*00e0*/  IMAD.WIDE R2, R0, 0x4, R2 ;  /* 0x0000000400027825 */ /* 0x008fc800078e0202 */
[----:B----4-:R-:W-:-:S06]  /*00f0*/  IMAD.WIDE R4, R0, 0x4, R4 ;  /* 0x0000000400047825 */ /* 0x010fcc00078e0204 */
[----:B--2---:R-:W-:Y:S05]  /*0100*/  @P0 BRA `(.L_x_1) ;  /* 0x00000000002c0947 */ /* 0x004fea0003800000 */
[----:B------:R-:W0:Y:S01]  /*0110*/  LDC R12, c[0x0][0x360] ;  /* 0x0000d800ff0c7b82 */ /* 0x000e220000000800 */
[----:B------:R-:W-:Y:S01]  /*0120*/  IMAD.MOV.U32 R6, RZ, RZ, RZ ;  /* 0x000000ffff067224 */ /* 0x000fe200078e00ff */
[----:B------:R-:W-:-:S07]  /*0130*/  MOV R13, R7 ;  /* 0x00000007000d7202 */ /* 0x000fce0000000f00 */
.L_x_2:
[----:B------:R-:W-:-:S04]  /*0140*/  IMAD.WIDE R8, R13, 0x4, R4 ;  /* 0x000000040d087825 */ /* 0x000fc800078e0204 */
[----:B------:R-:W-:Y:S02]  /*0150*/  IMAD.WIDE R10, R13, 0x4, R2 ;  /* 0x000000040d0a7825 */ /* 0x000fe400078e0202 */
[----:B------:R-:W2:Y:S04]  /*0160*/  LDG.E R9, desc[UR8][R8.64] ;  /* 0x0000000808097981 */ /* 0x000ea8000c1e1900 */
[----:B------:R-:W2:Y:S01]  /*0170*/  LDG.E R10, desc[UR8][R10.64] ;  /* 0x000000080a0a7981 */ /* 0x000ea2000c1e1900 */
[----:B0-----:R-:W-:-:S05]  /*0180*/  IMAD.IADD R13, R12, 0x1, R13 ;  /* 0x000000010c0d7824 */ /* 0x001fca00078e020d */
[----:B------:R-:W-:Y:S01]  /*0190*/  ISETP.GE.AND P0, PT, R13, R14, PT ;  /* 0x0000000e0d00720c */ /* 0x000fe20003f06270 */
[----:B--2---:R-:W-:-:S12]  /*01a0*/  FFMA R6, R9, R10, R6 ;  /* 0x0000000a09067223 */ /* 0x004fd80000000006 */
[----:B------:R-:W-:Y:S05]  /*01b0*/  @!P0 BRA `(.L_x_2) ;  /* 0xfffffffc00e08947 */ /* 0x000fea000383ffff */
.L_x_1:
[----:B------:R-:W-:Y:S05]  /*01c0*/  BSYNC.RECONVERGENT B0 ;  /* 0x0000000000007941 */ /* 0x000fea0003800200 */
.L_x_0:
[----:B------:R-:W0:Y:S01]  /*01d0*/  S2UR UR5, SR_CgaCtaId ;  /* 0x00000000000579c3 */ /* 0x000e220000008800 */
[----:B------:R-:W-:Y:S01]  /*01e0*/  UMOV UR4, 0x400 ;  /* 0x0000040000047882 */ /* 0x000fe20000000000 */
[----:B------:R-:W1:Y:S01]  /*01f0*/  LDCU UR6, c[0x0][0x360] ;  /* 0x00006c00ff0677ac */ /* 0x000e620008000800 */
[----:B------:R-:W2:Y:S01]  /*0200*/  LDCU UR7, c[0x0][0x39c] ;  /* 0x00007380ff0777ac */ /* 0x000ea20008000800 */
[----:B-1----:R-:W-:Y:S02]  /*0210*/  UISETP.GE.U32.AND UP0, UPT, UR6, 0x2, UPT ;  /* 0x000000020600788c */ /* 0x002fe4000bf06070 */
[----:B0-----:R-:W-:Y:S01]  /*0220*/  ULEA UR4, UR5, UR4, 0x18 ;  /* 0x0000000405047291 */ /* 0x001fe2000f8ec0ff */
[----:B--2---:R-:W-:-:S05]  /*0230*/  ISETP.GE.AND P0, PT, R7, UR7, PT ;  /* 0x0000000707007c0c */ /* 0x004fca000bf06270 */
[----:B------:R-:W-:-:S05]  /*0240*/  LEA R10, R7, UR4, 0x2 ;  /* 0x00000004070a7c11 */ /* 0x000fca000f8e10ff */
[----:B------:R0:W-:Y:S01]  /*0250*/  STS [R10], R6 ;  /* 0x000000060a007388 */ /* 0x0001e20000000800 */
[----:B------:R-:W-:Y:S06]  /*0260*/  BAR.SYNC.DEFER_BLOCKING 0x0 ;  /* 0x0000000000007b1d */ /* 0x000fec0000010000 */
[----:B------:R-:W-:Y:S05]  /*0270*/  BRA.U !UP0, `(.L_x_3) ;  /* 0x0000000108307547 */ /* 0x000fea000b800000 */
[----:B0-----:R-:W-:-:S07]  /*0280*/  MOV R6, UR6 ;  /* 0x0000000600067c02 */ /* 0x001fce0008000f00 */
.L_x_4:
[----:B------:R-:W-:-:S04]  /*0290*/  SHF.R.U32.HI R11, RZ, 0x1, R6 ;  /* 0x00000001ff0b7819 */ /* 0x000fc80000011606 */
[----:B------:R-:W-:-:S13]  /*02a0*/  ISETP.GE.U32.AND P1, PT, R7, R11, PT ;  /* 0x0000000b0700720c */ /* 0x000fda0003f26070 */
[----:B------:R-:W-:Y:S01]  /*02b0*/  @!P1 IMAD R8, R11, 0x4, R10 ;  /* 0x000000040b089824 */ /* 0x000fe200078e020a */
[----:B------:R-:W-:Y:S05]  /*02c0*/  @!P1 LDS R9, [R10] ;  /* 0x000000000a099984 */ /* 0x000fea0000000800 */
[----:B------:R-:W0:Y:S02]  /*02d0*/  @!P1 LDS R8, [R8] ;  /* 0x0000000008089984 */ /* 0x000e240000000800 */
[----:B0-----:R-:W-:-:S05]  /*02e0*/  @!P1 FADD R9, R8, R9 ;  /* 0x0000000908099221 */ /* 0x001fca0000000000 */
[----:B------:R1:W-:Y:S01]  /*02f0*/  @!P1 STS [R10], R9 ;  /* 0x000000090a009388 */ /* 0x0003e20000000800 */
[----:B------:R-:W-:Y:S01]  /*0300*/  BAR.SYNC.DEFER_BLOCKING 0x0 ;  /* 0x0000000000007b1d */ /* 0x000fe20000010000 */
[----:B------:R-:W-:Y:S02]  /*0310*/  ISETP.GT.U32.AND P1, PT, R6, 0x3, PT ;  /* 0x000000030600780c */ /* 0x000fe40003f24070 */
[----:B------:R-:W-:-:S11]  /*0320*/  MOV R6, R11 ;  /* 0x0000000b00067202 */ /* 0x000fd60000000f00 */
[----:B-1----:R-:W-:Y:S05]  /*0330*/  @P1 BRA `(.L_x_4) ;  /* 0xfffffffc00d41947 */ /* 0x002fea000383ffff */
.L_x_3:
[----:B------:R-:W-:Y:S05]  /*0340*/  @P0 EXIT ;  /* 0x000000000000094d */ /* 0x000fea0003800000 */
[----:B------:R-:W1:Y:S01]  /*0350*/  S2UR UR5, SR_CgaCtaId ;  /* 0x00000000000579c3 */ /* 0x000e620000008800 */
[----:B------:R-:W-:Y:S02]  /*0360*/  UMOV UR4, 0x400 ;  /* 0x0000040000047882 */ /* 0x000fe40000000000 */
[----:B-1----:R-:W-:-:S09]  /*0370*/  ULEA UR4, UR5, UR4, 0x18 ;  /* 0x0000000405047291 */ /* 0x002fd2000f8ec0ff */
[----:B0-----:R-:W0:Y:S02]  /*0380*/  LDS R6, [UR4] ;  /* 0x00000004ff067984 */ /* 0x001e240008000800 */
[----:B------:R-:W1:Y:S02]  /*0390*/  LDCU.64 UR4, c[0x0][0x380] ;  /* 0x00007000ff0477ac */ /* 0x000e640008000a00 */
.L_x_5:
[----:B------:R-:W-:-:S04]  /*03a0*/  IMAD.WIDE R10, R7, 0x4, R2 ;  /* 0x00000004070a7825 */ /* 0x000fc800078e0202 */
[C---:B------:R-:W-:Y:S02]  /*03b0*/  IMAD.WIDE R8, R7.reuse, 0x4, R4 ;  /* 0x0000000407087825 */ /* 0x040fe400078e0204 */
[----:B------:R-:W0:Y:S04]  /*03c0*/  LDG.E R11, desc[UR8][R10.64] ;  /* 0x000000080a0b7981 */ /* 0x000e28000c1e1900 */
[----:B--2---:R-:W2:Y:S01]  /*03d0*/  LDG.E R8, desc[UR8][R8.64] ;  /* 0x0000000808087981 */ /* 0x004ea2000c1e1900 */
[----:B------:R-:W-:Y:S02]  /*03e0*/  SHF.R.S32.HI R13, RZ, 0x1f, R7 ;  /* 0x0000001fff0d7819 */ /* 0x000fe40000011407 */
[----:B------:R-:W-:Y:S01]  /*03f0*/  IADD3 R14, P0, PT, R0, R7, RZ ;  /* 0x00000007000e7210 */ /* 0x000fe20007f1e0ff */
[----:B------:R-:W-:-:S03]  /*0400*/  VIADD R7, R7, UR6 ;  /* 0x0000000607077c36 */ /* 0x000fc60008000000 */
[----:B------:R-:W-:Y:S02]  /*0410*/  LEA.HI.X.SX32 R13, R0, R13, 0x1, P0 ;  /* 0x0000000d000d7211 */ /* 0x000fe400000f0eff */
[----:B-1----:R-:W-:-:S04]  /*0420*/  LEA R12, P0, R14, UR4, 0x2 ;  /* 0x000000040e0c7c11 */ /* 0x002fc8000f8010ff */
[----:B------:R-:W-:Y:S02]  /*0430*/  LEA.HI.X R13, R14, UR5, R13, 0x2, P0 ;  /* 0x000000050e0d7c11 */ /* 0x000fe400080f140d */
[----:B------:R-:W-:Y:S01]  /*0440*/  ISETP.GE.AND P0, PT, R7, UR7, PT ;  /* 0x0000000707007c0c */ /* 0x000fe2000bf06270 */
[----:B0-----:R-:W-:-:S04]  /*0450*/  FADD R15, -R6, R11 ;  /* 0x0000000b060f7221 */ /* 0x001fc80000000100 */
[----:B--2---:R-:W-:-:S05]  /*0460*/  FMUL R15, R8, R15 ;  /* 0x0000000f080f7220 */ /* 0x004fca0000400000 */
[----:B------:R2:W-:Y:S03]  /*0470*/  STG.E desc[UR8][R12.64], R15 ;  /* 0x0000000f0c007986 */ /* 0x0005e6000c101908 */
[----:B------:R-:W-:Y:S05]  /*0480*/  @!P0 BRA `(.L_x_5) ;  /* 0xfffffffc00c48947 */ /* 0x000fea000383ffff */
[----:B------:R-:W-:Y:S05]  /*0490*/  EXIT ;  /* 0x000000000000794d */ /* 0x000fea0003800000 */
.L_x_6:
[----:B------:R-:W-:-:S00]  /*04a0*/  BRA `(.L_x_6) ;  /* 0xfffffffc00fc7947 */ /* 0x000fc0000383ffff */
[----:B------:R-:W-:-:S00]  /*04b0*/  NOP ;  /* 0x0000000000007918 */ /* 0x000fc00000000000 */
        /* <DEDUP_REMOVED lines=12> */
.L_x_7:


//--------------------- .nv.shared._Z33optimized_softmax_backward_kernelPfPKfS1_ii --------------------------
	.section	.nv.shared._Z33optimized_softmax_backward_kernelPfPKfS1_ii,"aw",@nobits
	.sectionflags	@""
	.align	16
	.zero		1024


//--------------------- .nv.shared.reserved.0     --------------------------
	.section	.nv.shared.reserved.0,"aw",@nobits
	.weak		__nv_reservedSMEM_offset_0_alias
	.size		__nv_reservedSMEM_offset_0_alias, 0, 64
	.other		__nv_reservedSMEM_offset_0_alias,@"STO_CUDA_RESERVED_SHARED STV_DEFAULT"
__nv_reservedSMEM_offset_0_alias:
	.zero		0
	.zero		64


//--------------------- .nv.constant0._Z33optimized_softmax_backward_kernelPfPKfS1_ii --------------------------
	.section	.nv.constant0._Z33optimized_softmax_backward_kernelPfPKfS1_ii,"a",@progbits
	.sectionflags	@""
	.align	4
.nv.constant0._Z33optimized_softmax_backward_kernelPfPKfS1_ii:
	.zero		928


//--------------------- SYMBOLS --------------------------

	.type		.nv.reservedSmem.offset0,@object
	.size		.nv.reservedSmem.offset0,0x4
	.type		.nv.reservedSmem.cap,@object
	.size		.nv.reservedSmem.cap,0x4
